//
// Generated by NVIDIA NVVM Compiler
//
// Compiler Build ID: CL-36424714
// Cuda compilation tools, release 13.0, V13.0.88
// Based on NVVM 20.0.0
//

.version 9.0
.target sm_100
.address_size 64

	// .globl	_Z8row_sumsPKdPdii

.visible .entry _Z8row_sumsPKdPdii(
	.param .u64 .ptr .align 1 _Z8row_sumsPKdPdii_param_0,
	.param .u64 .ptr .align 1 _Z8row_sumsPKdPdii_param_1,
	.param .u32 _Z8row_sumsPKdPdii_param_2,
	.param .u32 _Z8row_sumsPKdPdii_param_3
)
{
	.reg .pred 	%p<22>;
	.reg .b32 	%r<103>;
	.reg .b32 	%f<11>;
	.reg .b64 	%rd<12>;
	.reg .b64 	%fd<145>;

	ld.param.u64 	%rd5, [_Z8row_sumsPKdPdii_param_0];
	ld.param.u64 	%rd4, [_Z8row_sumsPKdPdii_param_1];
	ld.param.u32 	%r33, [_Z8row_sumsPKdPdii_param_2];
	ld.param.u32 	%r32, [_Z8row_sumsPKdPdii_param_3];
	cvta.to.global.u64 	%rd1, %rd5;
	mov.u32 	%r34, %ctaid.x;
	mov.u32 	%r35, %ntid.x;
	mov.u32 	%r36, %tid.x;
	mad.lo.s32 	%r1, %r34, %r35, %r36;
	setp.ge.s32 	%p1, %r1, %r33;
	@%p1 bra 	$L__BB0_24;
	setp.lt.s32 	%p2, %r32, 1;
	mov.f64 	%fd144, 0d0000000000000000;
	@%p2 bra 	$L__BB0_23;
	mul.lo.s32 	%r2, %r32, %r1;
	and.b32  	%r3, %r32, 3;
	setp.lt.u32 	%p3, %r32, 4;
	mov.f64 	%fd144, 0d0000000000000000;
	mov.b32 	%r100, 0;
	@%p3 bra 	$L__BB0_17;
	and.b32  	%r100, %r32, 2147483644;
	neg.s32 	%r99, %r100;
	add.s64 	%rd2, %rd1, 16;
	mov.f64 	%fd144, 0d0000000000000000;
	mov.u32 	%r98, %r2;
$L__BB0_4:
	mul.wide.s32 	%rd6, %r98, 8;
	add.s64 	%rd3, %rd2, %rd6;
	ld.global.f64 	%fd2, [%rd3+-16];
	fma.rn.f64 	%fd40, %fd2, 0d3FF71547652B82FE, 0d4338000000000000;
	{
	.reg .b32 %temp; 
	mov.b64 	{%r8, %temp}, %fd40;
	}
	mov.f64 	%fd41, 0dC338000000000000;
	add.rn.f64 	%fd42, %fd40, %fd41;
	fma.rn.f64 	%fd43, %fd42, 0dBFE62E42FEFA39EF, %fd2;
	fma.rn.f64 	%fd44, %fd42, 0dBC7ABC9E3B39803F, %fd43;
	fma.rn.f64 	%fd45, %fd44, 0d3E5ADE1569CE2BDF, 0d3E928AF3FCA213EA;
	fma.rn.f64 	%fd46, %fd45, %fd44, 0d3EC71DEE62401315;
	fma.rn.f64 	%fd47, %fd46, %fd44, 0d3EFA01997C89EB71;
	fma.rn.f64 	%fd48, %fd47, %fd44, 0d3F2A01A014761F65;
	fma.rn.f64 	%fd49, %fd48, %fd44, 0d3F56C16C1852B7AF;
	fma.rn.f64 	%fd50, %fd49, %fd44, 0d3F81111111122322;
	fma.rn.f64 	%fd51, %fd50, %fd44, 0d3FA55555555502A1;
	fma.rn.f64 	%fd52, %fd51, %fd44, 0d3FC5555555555511;
	fma.rn.f64 	%fd53, %fd52, %fd44, 0d3FE000000000000B;
	fma.rn.f64 	%fd54, %fd53, %fd44, 0d3FF0000000000000;
	fma.rn.f64 	%fd55, %fd54, %fd44, 0d3FF0000000000000;
	{
	.reg .b32 %temp; 
	mov.b64 	{%r9, %temp}, %fd55;
	}
	{
	.reg .b32 %temp; 
	mov.b64 	{%temp, %r10}, %fd55;
	}
	shl.b32 	%r38, %r8, 20;
	add.s32 	%r39, %r38, %r10;
	mov.b64 	%fd136, {%r9, %r39};
	{
	.reg .b32 %temp; 
	mov.b64 	{%temp, %r40}, %fd2;
	}
	mov.b32 	%f6, %r40;
	abs.f32 	%f1, %f6;
	setp.lt.f32 	%p4, %f1, 0f4086232B;
	@%p4 bra 	$L__BB0_7;
	setp.lt.f64 	%p5, %fd2, 0d0000000000000000;
	add.f64 	%fd56, %fd2, 0d7FF0000000000000;
	selp.f64 	%fd136, 0d0000000000000000, %fd56, %p5;
	setp.geu.f32 	%p6, %f1, 0f40874800;
	@%p6 bra 	$L__BB0_7;
	shr.u32 	%r41, %r8, 31;
	add.s32 	%r42, %r8, %r41;
	shr.s32 	%r43, %r42, 1;
	shl.b32 	%r44, %r43, 20;
	add.s32 	%r45, %r10, %r44;
	mov.b64 	%fd57, {%r9, %r45};
	sub.s32 	%r46, %r8, %r43;
	shl.b32 	%r47, %r46, 20;
	add.s32 	%r48, %r47, 1072693248;
	mov.b32 	%r49, 0;
	mov.b64 	%fd58, {%r49, %r48};
	mul.f64 	%fd136, %fd58, %fd57;
$L__BB0_7:
	add.f64 	%fd7, %fd144, %fd136;
	ld.global.f64 	%fd8, [%rd3+-8];
	fma.rn.f64 	%fd59, %fd8, 0d3FF71547652B82FE, 0d4338000000000000;
	{
	.reg .b32 %temp; 
	mov.b64 	{%r11, %temp}, %fd59;
	}
	mov.f64 	%fd60, 0dC338000000000000;
	add.rn.f64 	%fd61, %fd59, %fd60;
	fma.rn.f64 	%fd62, %fd61, 0dBFE62E42FEFA39EF, %fd8;
	fma.rn.f64 	%fd63, %fd61, 0dBC7ABC9E3B39803F, %fd62;
	fma.rn.f64 	%fd64, %fd63, 0d3E5ADE1569CE2BDF, 0d3E928AF3FCA213EA;
	fma.rn.f64 	%fd65, %fd64, %fd63, 0d3EC71DEE62401315;
	fma.rn.f64 	%fd66, %fd65, %fd63, 0d3EFA01997C89EB71;
	fma.rn.f64 	%fd67, %fd66, %fd63, 0d3F2A01A014761F65;
	fma.rn.f64 	%fd68, %fd67, %fd63, 0d3F56C16C1852B7AF;
	fma.rn.f64 	%fd69, %fd68, %fd63, 0d3F81111111122322;
	fma.rn.f64 	%fd70, %fd69, %fd63, 0d3FA55555555502A1;
	fma.rn.f64 	%fd71, %fd70, %fd63, 0d3FC5555555555511;
	fma.rn.f64 	%fd72, %fd71, %fd63, 0d3FE000000000000B;
	fma.rn.f64 	%fd73, %fd72, %fd63, 0d3FF0000000000000;
	fma.rn.f64 	%fd74, %fd73, %fd63, 0d3FF0000000000000;
	{
	.reg .b32 %temp; 
	mov.b64 	{%r12, %temp}, %fd74;
	}
	{
	.reg .b32 %temp; 
	mov.b64 	{%temp, %r13}, %fd74;
	}
	shl.b32 	%r50, %r11, 20;
	add.s32 	%r51, %r50, %r13;
	mov.b64 	%fd137, {%r12, %r51};
	{
	.reg .b32 %temp; 
	mov.b64 	{%temp, %r52}, %fd8;
	}
	mov.b32 	%f7, %r52;
	abs.f32 	%f2, %f7;
	setp.lt.f32 	%p7, %f2, 0f4086232B;
	@%p7 bra 	$L__BB0_10;
	setp.lt.f64 	%p8, %fd8, 0d0000000000000000;
	add.f64 	%fd75, %fd8, 0d7FF0000000000000;
	selp.f64 	%fd137, 0d0000000000000000, %fd75, %p8;
	setp.geu.f32 	%p9, %f2, 0f40874800;
	@%p9 bra 	$L__BB0_10;
	shr.u32 	%r53, %r11, 31;
	add.s32 	%r54, %r11, %r53;
	shr.s32 	%r55, %r54, 1;
	shl.b32 	%r56, %r55, 20;
	add.s32 	%r57, %r13, %r56;
	mov.b64 	%fd76, {%r12, %r57};
	sub.s32 	%r58, %r11, %r55;
	shl.b32 	%r59, %r58, 20;
	add.s32 	%r60, %r59, 1072693248;
	mov.b32 	%r61, 0;
	mov.b64 	%fd77, {%r61, %r60};
	mul.f64 	%fd137, %fd77, %fd76;
$L__BB0_10:
	add.f64 	%fd13, %fd7, %fd137;
	ld.global.f64 	%fd14, [%rd3];
	fma.rn.f64 	%fd78, %fd14, 0d3FF71547652B82FE, 0d4338000000000000;
	{
	.reg .b32 %temp; 
	mov.b64 	{%r14, %temp}, %fd78;
	}
	mov.f64 	%fd79, 0dC338000000000000;
	add.rn.f64 	%fd80, %fd78, %fd79;
	fma.rn.f64 	%fd81, %fd80, 0dBFE62E42FEFA39EF, %fd14;
	fma.rn.f64 	%fd82, %fd80, 0dBC7ABC9E3B39803F, %fd81;
	fma.rn.f64 	%fd83, %fd82, 0d3E5ADE1569CE2BDF, 0d3E928AF3FCA213EA;
	fma.rn.f64 	%fd84, %fd83, %fd82, 0d3EC71DEE62401315;
	fma.rn.f64 	%fd85, %fd84, %fd82, 0d3EFA01997C89EB71;
	fma.rn.f64 	%fd86, %fd85, %fd82, 0d3F2A01A014761F65;
	fma.rn.f64 	%fd87, %fd86, %fd82, 0d3F56C16C1852B7AF;
	fma.rn.f64 	%fd88, %fd87, %fd82, 0d3F81111111122322;
	fma.rn.f64 	%fd89, %fd88, %fd82, 0d3FA55555555502A1;
	fma.rn.f64 	%fd90, %fd89, %fd82, 0d3FC5555555555511;
	fma.rn.f64 	%fd91, %fd90, %fd82, 0d3FE000000000000B;
	fma.rn.f64 	%fd92, %fd91, %fd82, 0d3FF0000000000000;
	fma.rn.f64 	%fd93, %fd92, %fd82, 0d3FF0000000000000;
	{
	.reg .b32 %temp; 
	mov.b64 	{%r15, %temp}, %fd93;
	}
	{
	.reg .b32 %temp; 
	mov.b64 	{%temp, %r16}, %fd93;
	}
	shl.b32 	%r62, %r14, 20;
	add.s32 	%r63, %r62, %r16;
	mov.b64 	%fd138, {%r15, %r63};
	{
	.reg .b32 %temp; 
	mov.b64 	{%temp, %r64}, %fd14;
	}
	mov.b32 	%f8, %r64;
	abs.f32 	%f3, %f8;
	setp.lt.f32 	%p10, %f3, 0f4086232B;
	@%p10 bra 	$L__BB0_13;
	setp.lt.f64 	%p11, %fd14, 0d0000000000000000;
	add.f64 	%fd94, %fd14, 0d7FF0000000000000;
	selp.f64 	%fd138, 0d0000000000000000, %fd94, %p11;
	setp.geu.f32 	%p12, %f3, 0f40874800;
	@%p12 bra 	$L__BB0_13;
	shr.u32 	%r65, %r14, 31;
	add.s32 	%r66, %r14, %r65;
	shr.s32 	%r67, %r66, 1;
	shl.b32 	%r68, %r67, 20;
	add.s32 	%r69, %r16, %r68;
	mov.b64 	%fd95, {%r15, %r69};
	sub.s32 	%r70, %r14, %r67;
	shl.b32 	%r71, %r70, 20;
	add.s32 	%r72, %r71, 1072693248;
	mov.b32 	%r73, 0;
	mov.b64 	%fd96, {%r73, %r72};
	mul.f64 	%fd138, %fd96, %fd95;
$L__BB0_13:
	add.f64 	%fd19, %fd13, %fd138;
	ld.global.f64 	%fd20, [%rd3+8];
	fma.rn.f64 	%fd97, %fd20, 0d3FF71547652B82FE, 0d4338000000000000;
	{
	.reg .b32 %temp; 
	mov.b64 	{%r17, %temp}, %fd97;
	}
	mov.f64 	%fd98, 0dC338000000000000;
	add.rn.f64 	%fd99, %fd97, %fd98;
	fma.rn.f64 	%fd100, %fd99, 0dBFE62E42FEFA39EF, %fd20;
	fma.rn.f64 	%fd101, %fd99, 0dBC7ABC9E3B39803F, %fd100;
	fma.rn.f64 	%fd102, %fd101, 0d3E5ADE1569CE2BDF, 0d3E928AF3FCA213EA;
	fma.rn.f64 	%fd103, %fd102, %fd101, 0d3EC71DEE62401315;
	fma.rn.f64 	%fd104, %fd103, %fd101, 0d3EFA01997C89EB71;
	fma.rn.f64 	%fd105, %fd104, %fd101, 0d3F2A01A014761F65;
	fma.rn.f64 	%fd106, %fd105, %fd101, 0d3F56C16C1852B7AF;
	fma.rn.f64 	%fd107, %fd106, %fd101, 0d3F81111111122322;
	fma.rn.f64 	%fd108, %fd107, %fd101, 0d3FA55555555502A1;
	fma.rn.f64 	%fd109, %fd108, %fd101, 0d3FC5555555555511;
	fma.rn.f64 	%fd110, %fd109, %fd101, 0d3FE000000000000B;
	fma.rn.f64 	%fd111, %fd110, %fd101, 0d3FF0000000000000;
	fma.rn.f64 	%fd112, %fd111, %fd101, 0d3FF0000000000000;
	{
	.reg .b32 %temp; 
	mov.b64 	{%r18, %temp}, %fd112;
	}
	{
	.reg .b32 %temp; 
	mov.b64 	{%temp, %r19}, %fd112;
	}
	shl.b32 	%r74, %r17, 20;
	add.s32 	%r75, %r74, %r19;
	mov.b64 	%fd139, {%r18, %r75};
	{
	.reg .b32 %temp; 
	mov.b64 	{%temp, %r76}, %fd20;
	}
	mov.b32 	%f9, %r76;
	abs.f32 	%f4, %f9;
	setp.lt.f32 	%p13, %f4, 0f4086232B;
	@%p13 bra 	$L__BB0_16;
	setp.lt.f64 	%p14, %fd20, 0d0000000000000000;
	add.f64 	%fd113, %fd20, 0d7FF0000000000000;
	selp.f64 	%fd139, 0d0000000000000000, %fd113, %p14;
	setp.geu.f32 	%p15, %f4, 0f40874800;
	@%p15 bra 	$L__BB0_16;
	shr.u32 	%r77, %r17, 31;
	add.s32 	%r78, %r17, %r77;
	shr.s32 	%r79, %r78, 1;
	shl.b32 	%r80, %r79, 20;
	add.s32 	%r81, %r19, %r80;
	mov.b64 	%fd114, {%r18, %r81};
	sub.s32 	%r82, %r17, %r79;
	shl.b32 	%r83, %r82, 20;
	add.s32 	%r84, %r83, 1072693248;
	mov.b32 	%r85, 0;
	mov.b64 	%fd115, {%r85, %r84};
	mul.f64 	%fd139, %fd115, %fd114;
$L__BB0_16:
	add.f64 	%fd144, %fd19, %fd139;
	add.s32 	%r99, %r99, 4;
	add.s32 	%r98, %r98, 4;
	setp.ne.s32 	%p16, %r99, 0;
	@%p16 bra 	$L__BB0_4;
$L__BB0_17:
	setp.eq.s32 	%p17, %r3, 0;
	@%p17 bra 	$L__BB0_23;
	add.s32 	%r102, %r100, %r2;
	neg.s32 	%r101, %r3;
$L__BB0_19:
	.pragma "nounroll";
	mul.wide.s32 	%rd7, %r102, 8;
	add.s64 	%rd8, %rd1, %rd7;
	ld.global.f64 	%fd29, [%rd8];
	fma.rn.f64 	%fd116, %fd29, 0d3FF71547652B82FE, 0d4338000000000000;
	{
	.reg .b32 %temp; 
	mov.b64 	{%r27, %temp}, %fd116;
	}
	mov.f64 	%fd117, 0dC338000000000000;
	add.rn.f64 	%fd118, %fd116, %fd117;
	fma.rn.f64 	%fd119, %fd118, 0dBFE62E42FEFA39EF, %fd29;
	fma.rn.f64 	%fd120, %fd118, 0dBC7ABC9E3B39803F, %fd119;
	fma.rn.f64 	%fd121, %fd120, 0d3E5ADE1569CE2BDF, 0d3E928AF3FCA213EA;
	fma.rn.f64 	%fd122, %fd121, %fd120, 0d3EC71DEE62401315;
	fma.rn.f64 	%fd123, %fd122, %fd120, 0d3EFA01997C89EB71;
	fma.rn.f64 	%fd124, %fd123, %fd120, 0d3F2A01A014761F65;
	fma.rn.f64 	%fd125, %fd124, %fd120, 0d3F56C16C1852B7AF;
	fma.rn.f64 	%fd126, %fd125, %fd120, 0d3F81111111122322;
	fma.rn.f64 	%fd127, %fd126, %fd120, 0d3FA55555555502A1;
	fma.rn.f64 	%fd128, %fd127, %fd120, 0d3FC5555555555511;
	fma.rn.f64 	%fd129, %fd128, %fd120, 0d3FE000000000000B;
	fma.rn.f64 	%fd130, %fd129, %fd120, 0d3FF0000000000000;
	fma.rn.f64 	%fd131, %fd130, %fd120, 0d3FF0000000000000;
	{
	.reg .b32 %temp; 
	mov.b64 	{%r28, %temp}, %fd131;
	}
	{
	.reg .b32 %temp; 
	mov.b64 	{%temp, %r29}, %fd131;
	}
	shl.b32 	%r86, %r27, 20;
	add.s32 	%r87, %r86, %r29;
	mov.b64 	%fd143, {%r28, %r87};
	{
	.reg .b32 %temp; 
	mov.b64 	{%temp, %r88}, %fd29;
	}
	mov.b32 	%f10, %r88;
	abs.f32 	%f5, %f10;
	setp.lt.f32 	%p18, %f5, 0f4086232B;
	@%p18 bra 	$L__BB0_22;
	setp.lt.f64 	%p19, %fd29, 0d0000000000000000;
	add.f64 	%fd132, %fd29, 0d7FF0000000000000;
	selp.f64 	%fd143, 0d0000000000000000, %fd132, %p19;
	setp.geu.f32 	%p20, %f5, 0f40874800;
	@%p20 bra 	$L__BB0_22;
	shr.u32 	%r89, %r27, 31;
	add.s32 	%r90, %r27, %r89;
	shr.s32 	%r91, %r90, 1;
	shl.b32 	%r92, %r91, 20;
	add.s32 	%r93, %r29, %r92;
	mov.b64 	%fd133, {%r28, %r93};
	sub.s32 	%r94, %r27, %r91;
	shl.b32 	%r95, %r94, 20;
	add.s32 	%r96, %r95, 1072693248;
	mov.b32 	%r97, 0;
	mov.b64 	%fd134, {%r97, %r96};
	mul.f64 	%fd143, %fd134, %fd133;
$L__BB0_22:
	add.f64 	%fd144, %fd144, %fd143;
	add.s32 	%r102, %r102, 1;
	add.s32 	%r101, %r101, 1;
	setp.ne.s32 	%p21, %r101, 0;
	@%p21 bra 	$L__BB0_19;
$L__BB0_23:
	cvta.to.global.u64 	%rd9, %rd4;
	mul.wide.s32 	%rd10, %r1, 8;
	add.s64 	%rd11, %rd9, %rd10;
	st.global.f64 	[%rd11], %fd144;
$L__BB0_24:
	ret;

}


// ===== COMPILED SASS (sm_100) =====

	.target	sm_100

	.elftype	@"ET_EXEC"


//--------------------- .note.nv.tkinfo           --------------------------
	.section	.note.nv.tkinfo,"",@"SHT_NOTE"
	.sectionflags	@"SHF_NOTE_NV_TKINFO"
	.tkinfo
        /*0018*/ 	.word	0x00000002
        /*0030*/ 	.string	""
        /*0030*/ 	.string	"ptxas"
        /*0030*/ 	.string	"Cuda compilation tools, release 13.0, V13.0.88"
        /*0030*/ 	.string	"Build cuda_13.0.r13.0/compiler.36424714_0"
        /*0030*/ 	.string	"-arch sm_100 -m 64 "



//--------------------- .note.nv.cuinfo           --------------------------
	.section	.note.nv.cuinfo,"",@"SHT_NOTE"
	.sectionflags	@"SHF_NOTE_NV_CUINFO"
        /*0018*/ 	.short	0x0002
        /*001a*/ 	.short	0x0064
        /*001c*/ 	.short	0x0082
	.zero		2


//--------------------- .nv.info                  --------------------------
	.section	.nv.info,"",@"SHT_CUDA_INFO"
	.align	4


	//----- nvinfo : EIATTR_REGCOUNT
	.align		4
        /*0000*/ 	.byte	0x04, 0x2f
        /*0002*/ 	.short	(.L_1 - .L_0)
	.align		4
.L_0:
        /*0004*/ 	.word	index@(_Z8row_sumsPKdPdii)
        /*0008*/ 	.word	0x0000001c


	//----- nvinfo : EIATTR_FRAME_SIZE
	.align		4
.L_1:
        /*000c*/ 	.byte	0x04, 0x11
        /*000e*/ 	.short	(.L_3 - .L_2)
	.align		4
.L_2:
        /*0010*/ 	.word	index@(_Z8row_sumsPKdPdii)
        /*0014*/ 	.word	0x00000000


	//----- nvinfo : EIATTR_MIN_STACK_SIZE
	.align		4
.L_3:
        /*0018*/ 	.byte	0x04, 0x12
        /*001a*/ 	.short	(.L_5 - .L_4)
	.align		4
.L_4:
        /*001c*/ 	.word	index@(_Z8row_sumsPKdPdii)
        /*0020*/ 	.word	0x00000000
.L_5:


//--------------------- .nv.compat                --------------------------
	.section	.nv.compat,"",@"SHT_CUDA_COMPAT_INFO"
	.align	4
        /*0000*/ 	.byte	0x02, 0x09, 0x00, 0x00, 0x02, 0x02, 0x01, 0x00, 0x02, 0x05, 0x05, 0x00, 0x03, 0x07, 0x01, 0x01
        /*0010*/ 	.byte	0x02, 0x03, 0x00, 0x00, 0x02, 0x06, 0x01, 0x00, 0x04, 0x0b, 0x08, 0x00, 0x01, 0x00, 0x00, 0x00
        /*0020*/ 	.byte	0x00, 0x00, 0x00, 0x00


//--------------------- .nv.info._Z8row_sumsPKdPdii --------------------------
	.section	.nv.info._Z8row_sumsPKdPdii,"",@"SHT_CUDA_INFO"
	.sectionflags	@""
	.align	4


	//----- nvinfo : EIATTR_CUDA_API_VERSION
	.align		4
        /*0000*/ 	.byte	0x04, 0x37
        /*0002*/ 	.short	(.L_7 - .L_6)
.L_6:
        /*0004*/ 	.word	0x00000082


	//----- nvinfo : EIATTR_KPARAM_INFO
	.align		4
.L_7:
        /*0008*/ 	.byte	0x04, 0x17
        /*000a*/ 	.short	(.L_9 - .L_8)
.L_8:
        /*000c*/ 	.word	0x00000000
        /*0010*/ 	.short	0x0003
        /*0012*/ 	.short	0x0014
        /*0014*/ 	.byte	0x00, 0xf0, 0x11, 0x00


	//----- nvinfo : EIATTR_KPARAM_INFO
	.align		4
.L_9:
        /*0018*/ 	.byte	0x04, 0x17
        /*001a*/ 	.short	(.L_11 - .L_10)
.L_10:
        /*001c*/ 	.word	0x00000000
        /*0020*/ 	.short	0x0002
        /*0022*/ 	.short	0x0010
        /*0024*/ 	.byte	0x00, 0xf0, 0x11, 0x00


	//----- nvinfo : EIATTR_KPARAM_INFO
	.align		4
.L_11:
        /*0028*/ 	.byte	0x04, 0x17
        /*002a*/ 	.short	(.L_13 - .L_12)
.L_12:
        /*002c*/ 	.word	0x00000000
        /*0030*/ 	.short	0x0001
        /*0032*/ 	.short	0x0008
        /*0034*/ 	.byte	0x00, 0xf5, 0x21, 0x00


	//----- nvinfo : EIATTR_KPARAM_INFO
	.align		4
.L_13:
        /*0038*/ 	.byte	0x04, 0x17
        /*003a*/ 	.short	(.L_15 - .L_14)
.L_14:
        /*003c*/ 	.word	0x00000000
        /*0040*/ 	.short	0x0000
        /*0042*/ 	.short	0x0000
        /*0044*/ 	.byte	0x00, 0xf5, 0x21, 0x00


	//----- nvinfo : EIATTR_SPARSE_MMA_MASK
	.align		4
.L_15:
        /*0048*/ 	.byte	0x03, 0x50
        /*004a*/ 	.short	0x0000


	//----- nvinfo : EIATTR_MAXREG_COUNT
	.align		4
        /*004c*/ 	.byte	0x03, 0x1b
        /*004e*/ 	.short	0x00ff


	//----- nvinfo : EIATTR_MERCURY_ISA_VERSION
	.align		4
        /*0050*/ 	.byte	0x03, 0x5f
        /*0052*/ 	.short	0x0101


	//----- nvinfo : EIATTR_VRC_CTA_INIT_COUNT
	.align		4
        /*0054*/ 	.byte	0x02, 0x4a
	.zero		1
	.zero		1


	//----- nvinfo : EIATTR_EXIT_INSTR_OFFSETS
	.align		4
        /*0058*/ 	.byte	0x04, 0x1c
        /*005a*/ 	.short	(.L_17 - .L_16)


	//   ....[0]....
.L_16:
        /*005c*/ 	.word	0x00000070


	//   ....[1]....
        /*0060*/ 	.word	0x00001120


	//----- nvinfo : EIATTR_CRS_STACK_SIZE
	.align		4
.L_17:
        /*0064*/ 	.byte	0x04, 0x1e
        /*0066*/ 	.short	(.L_19 - .L_18)
.L_18:
        /*0068*/ 	.word	0x00000000


	//----- nvinfo : EIATTR_CBANK_PARAM_SIZE
	.align		4
.L_19:
        /*006c*/ 	.byte	0x03, 0x19
        /*006e*/ 	.short	0x0018


	//----- nvinfo : EIATTR_PARAM_CBANK
	.align		4
        /*0070*/ 	.byte	0x04, 0x0a
        /*0072*/ 	.short	(.L_21 - .L_20)
	.align		4
.L_20:
        /*0074*/ 	.word	index@(.nv.constant0._Z8row_sumsPKdPdii)
        /*0078*/ 	.short	0x0380
        /*007a*/ 	.short	0x0018


	//----- nvinfo : EIATTR_SW_WAR
	.align		4
.L_21:
        /*007c*/ 	.byte	0x04, 0x36
        /*007e*/ 	.short	(.L_23 - .L_22)
.L_22:
        /*0080*/ 	.word	0x00000008
.L_23:


//--------------------- .nv.callgraph             --------------------------
	.section	.nv.callgraph,"",@"SHT_CUDA_CALLGRAPH"
	.align	4
	.sectionentsize	8
	.align		4
        /*0000*/ 	.word	0x00000000
	.align		4
        /*0004*/ 	.word	0xffffffff
	.align		4
        /*0008*/ 	.word	0x00000000
	.align		4
        /*000c*/ 	.word	0xfffffffe
	.align		4
        /*0010*/ 	.word	0x00000000
	.align		4
        /*0014*/ 	.word	0xfffffffd
	.align		4
        /*0018*/ 	.word	0x00000000
	.align		4
        /*001c*/ 	.word	0xfffffffc


//--------------------- .text._Z8row_sumsPKdPdii  --------------------------
	.section	.text._Z8row_sumsPKdPdii,"ax",@progbits
	.align	128
        .global         _Z8row_sumsPKdPdii
        .type           _Z8row_sumsPKdPdii,@function
        .size           _Z8row_sumsPKdPdii,(.L_x_15 - _Z8row_sumsPKdPdii)
        .other          _Z8row_sumsPKdPdii,@"STO_CUDA_ENTRY STV_DEFAULT"
_Z8row_sumsPKdPdii:
.text._Z8row_sumsPKdPdii:
[----:B------:R-:W-:Y:S01]  /*0000*/  LDC R1, c[0x0][0x37c] ;  /* 0x0000df00ff017b82 */ /* 0x000fe20000000800 */
[----:B------:R-:W0:Y:S07]  /*0010*/  S2R R3, SR_TID.X ;  /* 0x0000000000037919 */ /* 0x000e2e0000002100 */
[----:B------:R-:W0:Y:S01]  /*0020*/  S2UR UR4, SR_CTAID.X ;  /* 0x00000000000479c3 */ /* 0x000e220000002500 */
[----:B------:R-:W1:Y:S07]  /*0030*/  LDCU UR5, c[0x0][0x390] ;  /* 0x00007200ff0577ac */ /* 0x000e6e0008000800 */
[----:B------:R-:W0:Y:S02]  /*0040*/  LDC R0, c[0x0][0x360] ;  /* 0x0000d800ff007b82 */ /* 0x000e240000000800 */
[----:B0-----:R-:W-:-:S05]  /*0050*/  IMAD R0, R0, UR4, R3 ;  /* 0x0000000400007c24 */ /* 0x001fca000f8e0203 */
[----:B-1----:R-:W-:-:S13]  /*0060*/  ISETP.GE.AND P0, PT, R0, UR5, PT ;  /* 0x0000000500007c0c */ /* 0x002fda000bf06270 */
[----:B------:R-:W-:Y:S05]  /*0070*/  @P0 EXIT ;  /* 0x000000000000094d */ /* 0x000fea0003800000 */
[----:B------:R-:W0:Y:S01]  /*0080*/  LDCU UR5, c[0x0][0x394] ;  /* 0x00007280ff0577ac */ /* 0x000e220008000800 */
[----:B------:R-:W-:Y:S01]  /*0090*/  CS2R R10, SRZ ;  /* 0x00000000000a7805 */ /* 0x000fe2000001ff00 */
[----:B------:R-:W1:Y:S01]  /*00a0*/  LDCU.64 UR10, c[0x0][0x358] ;  /* 0x00006b00ff0a77ac */ /* 0x000e620008000a00 */
[----:B0-----:R-:W-:-:S09]  /*00b0*/  UISETP.GE.AND UP0, UPT, UR5, 0x1, UPT ;  /* 0x000000010500788c */ /* 0x001fd2000bf06270 */
[----:B-1----:R-:W-:Y:S05]  /*00c0*/  BRA.U !UP0, `(.L_x_0) ;  /* 0x0000001108087547 */ /* 0x002fea000b800000 */
[----:B------:R-:W-:Y:S02]  /*00d0*/  UISETP.GE.U32.AND UP0, UPT, UR5, 0x4, UPT ;  /* 0x000000040500788c */ /* 0x000fe4000bf06070 */
[----:B------:R-:W-:Y:S01]  /*00e0*/  IMAD R24, R0, UR5, RZ ;  /* 0x0000000500187c24 */ /* 0x000fe2000f8e02ff */
[----:B------:R-:W-:Y:S01]  /*00f0*/  CS2R R10, SRZ ;  /* 0x00000000000a7805 */ /* 0x000fe2000001ff00 */
[----:B------:R-:W-:Y:S01]  /*0100*/  ULOP3.LUT UR8, UR5, 0x3, URZ, 0xc0, !UPT ;  /* 0x0000000305087892 */ /* 0x000fe2000f8ec0ff */
[----:B------:R-:W-:-:S04]  /*0110*/  UMOV UR4, URZ ;  /* 0x000000ff00047c82 */ /* 0x000fc80008000000 */
[----:B------:R-:W-:Y:S07]  /*0120*/  BRA.U !UP0, `(.L_x_1) ;  /* 0x0000000908d07547 */ /* 0x000fee000b800000 */
[----:B------:R-:W0:Y:S01]  /*0130*/  LDCU.64 UR6, c[0x0][0x380] ;  /* 0x00007000ff0677ac */ /* 0x000e220008000a00 */
[----:B------:R-:W-:Y:S01]  /*0140*/  IMAD.MOV.U32 R25, RZ, RZ, R24 ;  /* 0x000000ffff197224 */ /* 0x000fe200078e0018 */
[----:B------:R-:W-:Y:S01]  /*0150*/  CS2R R10, SRZ ;  /* 0x00000000000a7805 */ /* 0x000fe2000001ff00 */
[----:B------:R-:W-:-:S04]  /*0160*/  ULOP3.LUT UR4, UR5, 0x7ffffffc, URZ, 0xc0, !UPT ;  /* 0x7ffffffc05047892 */ /* 0x000fc8000f8ec0ff */
[----:B------:R-:W-:Y:S02]  /*0170*/  UIADD3 UR9, UPT, UPT, -UR4, URZ, URZ ;  /* 0x000000ff04097290 */ /* 0x000fe4000fffe1ff */
[----:B0-----:R-:W-:-:S04]  /*0180*/  UIADD3 UR5, UP0, UPT, UR6, 0x10, URZ ;  /* 0x0000001006057890 */ /* 0x001fc8000ff1e0ff */
[----:B------:R-:W-:-:S12]  /*0190*/  UIADD3.X UR6, UPT, UPT, URZ, UR7, URZ, UP0, !UPT ;  /* 0x00000007ff067290 */ /* 0x000fd800087fe4ff */
.L_x_10:
[----:B------:R-:W-:Y:S02]  /*01a0*/  IMAD.U32 R2, RZ, RZ, UR5 ;  /* 0x00000005ff027e24 */ /* 0x000fe4000f8e00ff */
[----:B------:R-:W-:Y:S02]  /*01b0*/  IMAD.U32 R3, RZ, RZ, UR6 ;  /* 0x00000006ff037e24 */ /* 0x000fe4000f8e00ff */
[----:B------:R-:W-:-:S05]  /*01c0*/  IMAD.WIDE R18, R25, 0x8, R2 ;  /* 0x0000000819127825 */ /* 0x000fca00078e0202 */
[----:B------:R-:W2:Y:S04]  /*01d0*/  LDG.E.64 R6, desc[UR10][R18.64+-0x10] ;  /* 0xfffff00a12067981 */ /* 0x000ea8000c1e1b00 */
[----:B------:R-:W3:Y:S01]  /*01e0*/  LDG.E.64 R14, desc[UR10][R18.64+-0x8] ;  /* 0xfffff80a120e7981 */ /* 0x000ee2000c1e1b00 */
[----:B------:R-:W-:Y:S02]  /*01f0*/  IMAD.MOV.U32 R8, RZ, RZ, 0x652b82fe ;  /* 0x652b82feff087424 */ /* 0x000fe400078e00ff */
[----:B------:R-:W-:Y:S01]  /*0200*/  IMAD.MOV.U32 R9, RZ, RZ, 0x3ff71547 ;  /* 0x3ff71547ff097424 */ /* 0x000fe200078e00ff */
[----:B------:R-:W-:Y:S01]  /*0210*/  UMOV UR12, 0xfefa39ef ;  /* 0xfefa39ef000c7882 */ /* 0x000fe20000000000 */
[----:B------:R-:W-:Y:S01]  /*0220*/  UMOV UR13, 0x3fe62e42 ;  /* 0x3fe62e42000d7882 */ /* 0x000fe20000000000 */
[----:B------:R-:W-:Y:S01]  /*0230*/  UMOV UR14, 0x3b39803f ;  /* 0x3b39803f000e7882 */ /* 0x000fe20000000000 */
[----:B------:R-:W-:Y:S01]  /*0240*/  UMOV UR15, 0x3c7abc9e ;  /* 0x3c7abc9e000f7882 */ /* 0x000fe20000000000 */
[----:B------:R-:W-:-:S02]  /*0250*/  IMAD.MOV.U32 R20, RZ, RZ, -0x35dec16 ;  /* 0xfca213eaff147424 */ /* 0x000fc400078e00ff */
[----:B------:R-:W-:Y:S01]  /*0260*/  IMAD.MOV.U32 R21, RZ, RZ, 0x3e928af3 ;  /* 0x3e928af3ff157424 */ /* 0x000fe200078e00ff */
[----:B------:R-:W-:Y:S01]  /*0270*/  UMOV UR16, 0x69ce2bdf ;  /* 0x69ce2bdf00107882 */ /* 0x000fe20000000000 */
        /* <DEDUP_REMOVED lines=17> */
[----:B------:R-:W-:Y:S01]  /*0390*/  UIADD3 UR9, UPT, UPT, UR9, 0x4, URZ ;  /* 0x0000000409097890 */ /* 0x000fe2000fffe0ff */
[----:B------:R-:W-:Y:S01]  /*03a0*/  BSSY.RECONVERGENT B0, `(.L_x_2) ;  /* 0x0000024000007945 */ /* 0x000fe20003800200 */
[----:B------:R-:W5:Y:S02]  /*03b0*/  LDG.E.64 R2, desc[UR10][R18.64] ;  /* 0x0000000a12027981 */ /* 0x000f64000c1e1b00 */
[----:B------:R-:W-:-:S02]  /*03c0*/  UISETP.NE.AND UP0, UPT, UR9, URZ, UPT ;  /* 0x000000ff0900728c */ /* 0x000fc4000bf05270 */
[----:B------:R0:W5:Y:S01]  /*03d0*/  LDG.E.64 R4, desc[UR10][R18.64+0x8] ;  /* 0x0000080a12047981 */ /* 0x000162000c1e1b00 */
[----:B--2---:R-:W-:Y:S01]  /*03e0*/  DFMA R12, R6, R8, 6.75539944105574400000e+15 ;  /* 0x43380000060c742b */ /* 0x004fe20000000008 */
[----:B------:R-:W-:-:S07]  /*03f0*/  FSETP.GEU.AND P0, PT, |R7|, 4.1917929649353027344, PT ;  /* 0x4086232b0700780b */ /* 0x000fce0003f0e200 */
[----:B------:R-:W-:-:S08]  /*0400*/  DADD R22, R12, -6.75539944105574400000e+15 ;  /* 0xc33800000c167429 */ /* 0x000fd00000000000 */
[----:B------:R-:W-:-:S08]  /*0410*/  DFMA R16, R22, -UR12, R6 ;  /* 0x8000000c16107c2b */ /* 0x000fd00008000006 */
[----:B------:R-:W-:-:S08]  /*0420*/  DFMA R22, R22, -UR14, R16 ;  /* 0x8000000e16167c2b */ /* 0x000fd00008000010 */
[----:B------:R-:W-:-:S08]  /*0430*/  DFMA R16, R22, UR16, R20 ;  /* 0x0000001016107c2b */ /* 0x000fd00008000014 */
[----:B------:R-:W-:-:S08]  /*0440*/  DFMA R16, R22, R16, UR18 ;  /* 0x0000001216107e2b */ /* 0x000fd00008000010 */
[----:B------:R-:W-:-:S08]  /*0450*/  DFMA R16, R22, R16, UR20 ;  /* 0x0000001416107e2b */ /* 0x000fd00008000010 */
[----:B------:R-:W-:-:S08]  /*0460*/  DFMA R16, R22, R16, UR22 ;  /* 0x0000001616107e2b */ /* 0x000fd00008000010 */
[----:B------:R-:W-:-:S08]  /*0470*/  DFMA R16, R22, R16, UR24 ;  /* 0x0000001816107e2b */ /* 0x000fd00008000010 */
[----:B------:R-:W-:-:S08]  /*0480*/  DFMA R16, R22, R16, UR26 ;  /* 0x0000001a16107e2b */ /* 0x000fd00008000010 */
[----:B------:R-:W-:-:S08]  /*0490*/  DFMA R16, R22, R16, UR28 ;  /* 0x0000001c16107e2b */ /* 0x000fd00008000010 */
[----:B------:R-:W-:-:S08]  /*04a0*/  DFMA R16, R22, R16, UR30 ;  /* 0x0000001e16107e2b */ /* 0x000fd00008000010 */
[----:B------:R-:W-:-:S08]  /*04b0*/  DFMA R16, R22, R16, UR32 ;  /* 0x0000002016107e2b */ /* 0x000fd00008000010 */
[----:B------:R-:W-:-:S08]  /*04c0*/  DFMA R16, R22, R16, 1 ;  /* 0x3ff000001610742b */ /* 0x000fd00000000010 */
[----:B------:R-:W-:Y:S02]  /*04d0*/  DFMA R22, R22, R16, 1 ;  /* 0x3ff000001616742b */ /* 0x000fe40000000010 */
[----:B---3--:R-:W-:-:S08]  /*04e0*/  DFMA R16, R14, R8, 6.75539944105574400000e+15 ;  /* 0x433800000e10742b */ /* 0x008fd00000000008 */
[----:B0-----:R-:W-:Y:S02]  /*04f0*/  IMAD R19, R12, 0x100000, R23 ;  /* 0x001000000c137824 */ /* 0x001fe400078e0217 */
[----:B------:R-:W-:Y:S01]  /*0500*/  IMAD.MOV.U32 R18, RZ, RZ, R22 ;  /* 0x000000ffff127224 */ /* 0x000fe200078e0016 */
[----:B------:R-:W-:Y:S06]  /*0510*/  @!P0 BRA `(.L_x_3) ;  /* 0x0000000000308947 */ /* 0x000fec0003800000 */
[----:B------:R-:W-:Y:S01]  /*0520*/  FSETP.GEU.AND P1, PT, |R7|, 4.2275390625, PT ;  /* 0x408748000700780b */ /* 0x000fe20003f2e200 */
[C---:B------:R-:W-:Y:S02]  /*0530*/  DSETP.GEU.AND P0, PT, R6.reuse, RZ, PT ;  /* 0x000000ff0600722a */ /* 0x040fe40003f0e000 */
[----:B------:R-:W-:-:S10]  /*0540*/  DADD R6, R6, +INF ;  /* 0x7ff0000006067429 */ /* 0x000fd40000000000 */
[----:B------:R-:W-:Y:S02]  /*0550*/  @!P1 LEA.HI R13, R12, R12, RZ, 0x1 ;  /* 0x0000000c0c0d9211 */ /* 0x000fe400078f08ff */
[----:B------:R-:W-:Y:S01]  /*0560*/  FSEL R18, R6, RZ, P0 ;  /* 0x000000ff06127208 */ /* 0x000fe20000000000 */
[----:B------:R-:W-:Y:S01]  /*0570*/  @!P1 IMAD.MOV.U32 R6, RZ, RZ, RZ ;  /* 0x000000ffff069224 */ /* 0x000fe200078e00ff */
[----:B------:R-:W-:Y:S02]  /*0580*/  @!P1 SHF.R.S32.HI R13, RZ, 0x1, R13 ;  /* 0x00000001ff0d9819 */ /* 0x000fe4000001140d */
[----:B------:R-:W-:Y:S02]  /*0590*/  FSEL R19, R7, RZ, P0 ;  /* 0x000000ff07137208 */ /* 0x000fe40000000000 */
[----:B------:R-:W-:Y:S01]  /*05a0*/  @!P1 LEA R23, R13, R23, 0x14 ;  /* 0x000000170d179211 */ /* 0x000fe200078ea0ff */
[----:B------:R-:W-:-:S05]  /*05b0*/  @!P1 IMAD.IADD R12, R12, 0x1, -R13 ;  /* 0x000000010c0c9824 */ /* 0x000fca00078e0a0d */
[----:B------:R-:W-:-:S06]  /*05c0*/  @!P1 LEA R7, R12, 0x3ff00000, 0x14 ;  /* 0x3ff000000c079811 */ /* 0x000fcc00078ea0ff */
[----:B------:R-:W-:-:S11]  /*05d0*/  @!P1 DMUL R18, R22, R6 ;  /* 0x0000000616129228 */ /* 0x000fd60000000000 */
.L_x_3:
[----:B------:R-:W-:Y:S05]  /*05e0*/  BSYNC.RECONVERGENT B0 ;  /* 0x0000000000007941 */ /* 0x000fea0003800200 */
.L_x_2:
[----:B------:R-:W-:Y:S01]  /*05f0*/  DADD R22, R16, -6.75539944105574400000e+15 ;  /* 0xc338000010167429 */ /* 0x000fe20000000000 */
[----:B------:R-:W-:Y:S01]  /*0600*/  FSETP.GEU.AND P0, PT, |R15|, 4.1917929649353027344, PT ;  /* 0x4086232b0f00780b */ /* 0x000fe20003f0e200 */
[----:B------:R-:W-:Y:S06]  /*0610*/  BSSY.RECONVERGENT B0, `(.L_x_4) ;  /* 0x000001e000007945 */ /* 0x000fec0003800200 */
        /* <DEDUP_REMOVED lines=13> */
[----:B-----5:R-:W-:-:S08]  /*06f0*/  DFMA R6, R2, R8, 6.75539944105574400000e+15 ;  /* 0x433800000206742b */ /* 0x020fd00000000008 */
[----:B------:R-:W-:Y:S02]  /*0700*/  IMAD R13, R16, 0x100000, R23 ;  /* 0x00100000100d7824 */ /* 0x000fe400078e0217 */
[----:B------:R-:W-:Y:S01]  /*0710*/  IMAD.MOV.U32 R12, RZ, RZ, R22 ;  /* 0x000000ffff0c7224 */ /* 0x000fe200078e0016 */
[----:B------:R-:W-:Y:S06]  /*0720*/  @!P0 BRA `(.L_x_5) ;  /* 0x0000000000308947 */ /* 0x000fec0003800000 */
[----:B------:R-:W-:Y:S01]  /*0730*/  FSETP.GEU.AND P1, PT, |R15|, 4.2275390625, PT ;  /* 0x408748000f00780b */ /* 0x000fe20003f2e200 */
[C---:B------:R-:W-:Y:S02]  /*0740*/  DSETP.GEU.AND P0, PT, R14.reuse, RZ, PT ;  /* 0x000000ff0e00722a */ /* 0x040fe40003f0e000 */
[----:B------:R-:W-:-:S10]  /*0750*/  DADD R14, R14, +INF ;  /* 0x7ff000000e0e7429 */ /* 0x000fd40000000000 */
[----:B------:R-:W-:Y:S02]  /*0760*/  @!P1 LEA.HI R12, R16, R16, RZ, 0x1 ;  /* 0x00000010100c9211 */ /* 0x000fe400078f08ff */
[----:B------:R-:W-:Y:S02]  /*0770*/  FSEL R13, R15, RZ, P0 ;  /* 0x000000ff0f0d7208 */ /* 0x000fe40000000000 */
[----:B------:R-:W-:Y:S02]  /*0780*/  @!P1 SHF.R.S32.HI R17, RZ, 0x1, R12 ;  /* 0x00000001ff119819 */ /* 0x000fe4000001140c */
[----:B------:R-:W-:Y:S01]  /*0790*/  FSEL R12, R14, RZ, P0 ;  /* 0x000000ff0e0c7208 */ /* 0x000fe20000000000 */
[----:B------:R-:W-:Y:S02]  /*07a0*/  @!P1 IMAD.MOV.U32 R14, RZ, RZ, RZ ;  /* 0x000000ffff0e9224 */ /* 0x000fe400078e00ff */
[----:B------:R-:W-:Y:S02]  /*07b0*/  @!P1 IMAD.IADD R16, R16, 0x1, -R17 ;  /* 0x0000000110109824 */ /* 0x000fe400078e0a11 */
[----:B------:R-:W-:-:S03]  /*07c0*/  @!P1 IMAD R23, R17, 0x100000, R23 ;  /* 0x0010000011179824 */ /* 0x000fc600078e0217 */
[----:B------:R-:W-:-:S06]  /*07d0*/  @!P1 LEA R15, R16, 0x3ff00000, 0x14 ;  /* 0x3ff00000100f9811 */ /* 0x000fcc00078ea0ff */
[----:B------:R-:W-:-:S11]  /*07e0*/  @!P1 DMUL R12, R22, R14 ;  /* 0x0000000e160c9228 */ /* 0x000fd60000000000 */
.L_x_5:
[----:B------:R-:W-:Y:S05]  /*07f0*/  BSYNC.RECONVERGENT B0 ;  /* 0x0000000000007941 */ /* 0x000fea0003800200 */
.L_x_4:
[----:B------:R-:W-:Y:S01]  /*0800*/  DADD R16, R6, -6.75539944105574400000e+15 ;  /* 0xc338000006107429 */ /* 0x000fe20000000000 */
[----:B------:R-:W-:Y:S01]  /*0810*/  FSETP.GEU.AND P1, PT, |R3|, 4.1917929649353027344, PT ;  /* 0x4086232b0300780b */ /* 0x000fe20003f2e200 */
[----:B------:R-:W-:Y:S01]  /*0820*/  DFMA R8, R4, R8, 6.75539944105574400000e+15 ;  /* 0x433800000408742b */ /* 0x000fe20000000008 */
[----:B------:R-:W-:Y:S01]  /*0830*/  BSSY.RECONVERGENT B0, `(.L_x_6) ;  /* 0x000002e000007945 */ /* 0x000fe20003800200 */
[----:B------:R-:W-:Y:S01]  /*0840*/  DADD R10, R18, R10 ;  /* 0x00000000120a7229 */ /* 0x000fe2000000000a */
[----:B------:R-:W-:-:S03]  /*0850*/  FSETP.GEU.AND P0, PT, |R5|, 4.1917929649353027344, PT ;  /* 0x4086232b0500780b */ /* 0x000fc60003f0e200 */
[----:B------:R-:W-:Y:S02]  /*0860*/  DFMA R22, R16, -UR12, R2 ;  /* 0x8000000c10167c2b */ /* 0x000fe40008000002 */
[----:B------:R-:W-:Y:S02]  /*0870*/  DADD R14, R8, -6.75539944105574400000e+15 ;  /* 0xc3380000080e7429 */ /* 0x000fe40000000000 */
[----:B------:R-:W-:-:S04]  /*0880*/  DADD R12, R10, R12 ;  /* 0x000000000a0c7229 */ /* 0x000fc8000000000c */
[----:B------:R-:W-:Y:S02]  /*0890*/  DFMA R16, R16, -UR14, R22 ;  /* 0x8000000e10107c2b */ /* 0x000fe40008000016 */
[----:B------:R-:W-:-:S08]  /*08a0*/  DFMA R22, R14, -UR12, R4 ;  /* 0x8000000c0e167c2b */ /* 0x000fd00008000004 */
[----:B------:R-:W-:Y:S02]  /*08b0*/  DFMA R14, R14, -UR14, R22 ;  /* 0x8000000e0e0e7c2b */ /* 0x000fe40008000016 */
[----:B------:R-:W-:-:S06]  /*08c0*/  DFMA R22, R16, UR16, R20 ;  /* 0x0000001010167c2b */ /* 0x000fcc0008000014 */
[----:B------:R-:W-:Y:S02]  /*08d0*/  DFMA R20, R14, UR16, R20 ;  /* 0x000000100e147c2b */ /* 0x000fe40008000014 */
[----:B------:R-:W-:-:S06]  /*08e0*/  DFMA R22, R16, R22, UR18 ;  /* 0x0000001210167e2b */ /* 0x000fcc0008000016 */
[----:B------:R-:W-:Y:S02]  /*08f0*/  DFMA R20, R14, R20, UR18 ;  /* 0x000000120e147e2b */ /* 0x000fe40008000014 */
        /* <DEDUP_REMOVED lines=14> */
[----:B------:R-:W-:-:S06]  /*09e0*/  DFMA R22, R16, R22, 1 ;  /* 0x3ff000001016742b */ /* 0x000fcc0000000016 */
[----:B------:R-:W-:Y:S02]  /*09f0*/  DFMA R20, R14, R20, 1 ;  /* 0x3ff000000e14742b */ /* 0x000fe40000000014 */
[----:B------:R-:W-:-:S06]  /*0a00*/  DFMA R22, R16, R22, 1 ;  /* 0x3ff000001016742b */ /* 0x000fcc0000000016 */
[----:B------:R-:W-:-:S04]  /*0a10*/  DFMA R14, R14, R20, 1 ;  /* 0x3ff000000e0e742b */ /* 0x000fc80000000014 */
[----:B------:R-:W-:Y:S01]  /*0a20*/  IMAD R11, R6, 0x100000, R23 ;  /* 0x00100000060b7824 */ /* 0x000fe200078e0217 */
[----:B------:R-:W-:Y:S01]  /*0a30*/  MOV R10, R22 ;  /* 0x00000016000a7202 */ /* 0x000fe20000000f00 */
[----:B------:R-:W-:Y:S06]  /*0a40*/  @!P1 BRA `(.L_x_7) ;  /* 0x0000000000309947 */ /* 0x000fec0003800000 */
[----:B------:R-:W-:Y:S01]  /*0a50*/  FSETP.GEU.AND P2, PT, |R3|, 4.2275390625, PT ;  /* 0x408748000300780b */ /* 0x000fe20003f4e200 */
[C---:B------:R-:W-:Y:S02]  /*0a60*/  DADD R10, R2.reuse, +INF ;  /* 0x7ff00000020a7429 */ /* 0x040fe40000000000 */
[----:B------:R-:W-:-:S08]  /*0a70*/  DSETP.GEU.AND P1, PT, R2, RZ, PT ;  /* 0x000000ff0200722a */ /* 0x000fd00003f2e000 */
[----:B------:R-:W-:Y:S02]  /*0a80*/  FSEL R10, R10, RZ, P1 ;  /* 0x000000ff0a0a7208 */ /* 0x000fe40000800000 */
[----:B------:R-:W-:Y:S02]  /*0a90*/  @!P2 LEA.HI R7, R6, R6, RZ, 0x1 ;  /* 0x000000060607a211 */ /* 0x000fe400078f08ff */
[----:B------:R-:W-:Y:S02]  /*0aa0*/  FSEL R11, R11, RZ, P1 ;  /* 0x000000ff0b0b7208 */ /* 0x000fe40000800000 */
[----:B------:R-:W-:-:S05]  /*0ab0*/  @!P2 SHF.R.S32.HI R7, RZ, 0x1, R7 ;  /* 0x00000001ff07a819 */ /* 0x000fca0000011407 */
[----:B------:R-:W-:Y:S02]  /*0ac0*/  @!P2 IMAD.IADD R2, R6, 0x1, -R7 ;  /* 0x000000010602a824 */ /* 0x000fe400078e0a07 */
[----:B------:R-:W-:-:S03]  /*0ad0*/  @!P2 IMAD R23, R7, 0x100000, R23 ;  /* 0x001000000717a824 */ /* 0x000fc600078e0217 */
[----:B------:R-:W-:Y:S01]  /*0ae0*/  @!P2 LEA R3, R2, 0x3ff00000, 0x14 ;  /* 0x3ff000000203a811 */ /* 0x000fe200078ea0ff */
[----:B------:R-:W-:-:S06]  /*0af0*/  @!P2 IMAD.MOV.U32 R2, RZ, RZ, RZ ;  /* 0x000000ffff02a224 */ /* 0x000fcc00078e00ff */
[----:B------:R-:W-:-:S11]  /*0b00*/  @!P2 DMUL R10, R22, R2 ;  /* 0x00000002160aa228 */ /* 0x000fd60000000000 */
.L_x_7:
[----:B------:R-:W-:Y:S05]  /*0b10*/  BSYNC.RECONVERGENT B0 ;  /* 0x0000000000007941 */ /* 0x000fea0003800200 */
.L_x_6:
[----:B------:R-:W-:Y:S01]  /*0b20*/  BSSY.RECONVERGENT B0, `(.L_x_8) ;  /* 0x0000011000007945 */ /* 0x000fe20003800200 */
[----:B------:R-:W-:Y:S01]  /*0b30*/  DADD R12, R12, R10 ;  /* 0x000000000c0c7229 */ /* 0x000fe2000000000a */
[----:B------:R-:W-:Y:S02]  /*0b40*/  IMAD R11, R8, 0x100000, R15 ;  /* 0x00100000080b7824 */ /* 0x000fe400078e020f */
[----:B------:R-:W-:Y:S01]  /*0b50*/  IMAD.MOV.U32 R10, RZ, RZ, R14 ;  /* 0x000000ffff0a7224 */ /* 0x000fe200078e000e */
[----:B------:R-:W-:Y:S07]  /*0b60*/  @!P0 BRA `(.L_x_9) ;  /* 0x0000000000308947 */ /* 0x000fee0003800000 */
        /* <DEDUP_REMOVED lines=9> */
[----:B------:R-:W-:Y:S02]  /*0c00*/  @!P1 LEA R3, R2, 0x3ff00000, 0x14 ;  /* 0x3ff0000002039811 */ /* 0x000fe400078ea0ff */
[----:B------:R-:W-:-:S06]  /*0c10*/  @!P1 MOV R2, RZ ;  /* 0x000000ff00029202 */ /* 0x000fcc0000000f00 */
[----:B------:R-:W-:-:S11]  /*0c20*/  @!P1 DMUL R10, R14, R2 ;  /* 0x000000020e0a9228 */ /* 0x000fd60000000000 */
.L_x_9:
[----:B------:R-:W-:Y:S05]  /*0c30*/  BSYNC.RECONVERGENT B0 ;  /* 0x0000000000007941 */ /* 0x000fea0003800200 */
.L_x_8:
[----:B------:R-:W-:Y:S01]  /*0c40*/  DADD R10, R12, R10 ;  /* 0x000000000c0a7229 */ /* 0x000fe2000000000a */
[----:B------:R-:W-:Y:S01]  /*0c50*/  VIADD R25, R25, 0x4 ;  /* 0x0000000419197836 */ /* 0x000fe20000000000 */
[----:B------:R-:W-:Y:S09]  /*0c60*/  BRA.U UP0, `(.L_x_10) ;  /* 0xfffffff5004c7547 */ /* 0x000ff2000b83ffff */
.L_x_1:
[----:B------:R-:W-:-:S09]  /*0c70*/  UISETP.NE.AND UP0, UPT, UR8, URZ, UPT ;  /* 0x000000ff0800728c */ /* 0x000fd2000bf05270 */
[----:B------:R-:W-:Y:S05]  /*0c80*/  BRA.U !UP0, `(.L_x_0) ;  /* 0x0000000508187547 */ /* 0x000fea000b800000 */
[----:B------:R-:W0:Y:S01]  /*0c90*/  LDC.64 R2, c[0x0][0x380] ;  /* 0x0000e000ff027b82 */ /* 0x000e220000000a00 */
[----:B------:R-:W-:Y:S01]  /*0ca0*/  VIADD R5, R24, UR4 ;  /* 0x0000000418057c36 */ /* 0x000fe20008000000 */
[----:B------:R-:W-:-:S12]  /*0cb0*/  UIADD3 UR5, UPT, UPT, -UR8, URZ, URZ ;  /* 0x000000ff08057290 */ /* 0x000fd8000fffe1ff */
.L_x_13:
[----:B0-----:R-:W-:-:S06]  /*0cc0*/  IMAD.WIDE R6, R5, 0x8, R2 ;  /* 0x0000000805067825 */ /* 0x001fcc00078e0202 */
[----:B------:R-:W2:Y:S01]  /*0cd0*/  LDG.E.64 R6, desc[UR10][R6.64] ;  /* 0x0000000a06067981 */ /* 0x000ea2000c1e1b00 */
[----:B------:R-:W-:Y:S01]  /*0ce0*/  IMAD.MOV.U32 R8, RZ, RZ, 0x652b82fe ;  /* 0x652b82feff087424 */ /* 0x000fe200078e00ff */
[----:B------:R-:W-:Y:S01]  /*0cf0*/  UMOV UR6, 0xfefa39ef ;  /* 0xfefa39ef00067882 */ /* 0x000fe20000000000 */
[----:B------:R-:W-:Y:S01]  /*0d00*/  IMAD.MOV.U32 R9, RZ, RZ, 0x3ff71547 ;  /* 0x3ff71547ff097424 */ /* 0x000fe200078e00ff */
[----:B------:R-:W-:Y:S01]  /*0d10*/  UMOV UR7, 0x3fe62e42 ;  /* 0x3fe62e4200077882 */ /* 0x000fe20000000000 */
[----:B------:R-:W-:Y:S01]  /*0d20*/  UIADD3 UR5, UPT, UPT, UR5, 0x1, URZ ;  /* 0x0000000105057890 */ /* 0x000fe2000fffe0ff */
[----:B------:R-:W-:Y:S03]  /*0d30*/  BSSY.RECONVERGENT B0, `(.L_x_11) ;  /* 0x0000038000007945 */ /* 0x000fe60003800200 */
[----:B------:R-:W-:Y:S01]  /*0d40*/  UISETP.NE.AND UP0, UPT, UR5, URZ, UPT ;  /* 0x000000ff0500728c */ /* 0x000fe2000bf05270 */
[----:B--2---:R-:W-:Y:S01]  /*0d50*/  DFMA R8, R6, R8, 6.75539944105574400000e+15 ;  /* 0x433800000608742b */ /* 0x004fe20000000008 */
[----:B------:R-:W-:-:S07]  /*0d60*/  FSETP.GEU.AND P0, PT, |R7|, 4.1917929649353027344, PT ;  /* 0x4086232b0700780b */ /* 0x000fce0003f0e200 */
[----:B------:R-:W-:-:S08]  /*0d70*/  DADD R12, R8, -6.75539944105574400000e+15 ;  /* 0xc3380000080c7429 */ /* 0x000fd00000000000 */
[----:B------:R-:W-:Y:S01]  /*0d80*/  DFMA R14, R12, -UR6, R6 ;  /* 0x800000060c0e7c2b */ /* 0x000fe20008000006 */
[----:B------:R-:W-:Y:S01]  /*0d90*/  UMOV UR6, 0x3b39803f ;  /* 0x3b39803f00067882 */ /* 0x000fe20000000000 */
[----:B------:R-:W-:-:S06]  /*0da0*/  UMOV UR7, 0x3c7abc9e ;  /* 0x3c7abc9e00077882 */ /* 0x000fcc0000000000 */
[----:B------:R-:W-:Y:S01]  /*0db0*/  DFMA R12, R12, -UR6, R14 ;  /* 0x800000060c0c7c2b */ /* 0x000fe2000800000e */
[----:B------:R-:W-:Y:S01]  /*0dc0*/  UMOV UR6, 0x69ce2bdf ;  /* 0x69ce2bdf00067882 */ /* 0x000fe20000000000 */
[----:B------:R-:W-:Y:S01]  /*0dd0*/  IMAD.MOV.U32 R14, RZ, RZ, -0x35dec16 ;  /* 0xfca213eaff0e7424 */ /* 0x000fe200078e00ff */
[----:B------:R-:W-:Y:S01]  /*0de0*/  UMOV UR7, 0x3e5ade15 ;  /* 0x3e5ade1500077882 */ /* 0x000fe20000000000 */
[----:B------:R-:W-:-:S06]  /*0df0*/  IMAD.MOV.U32 R15, RZ, RZ, 0x3e928af3 ;  /* 0x3e928af3ff0f7424 */ /* 0x000fcc00078e00ff */
[----:B------:R-:W-:Y:S01]  /*0e00*/  DFMA R14, R12, UR6, R14 ;  /* 0x000000060c0e7c2b */ /* 0x000fe2000800000e */
[----:B------:R-:W-:Y:S01]  /*0e10*/  UMOV UR6, 0x62401315 ;  /* 0x6240131500067882 */ /* 0x000fe20000000000 */
[----:B------:R-:W-:-:S06]  /*0e20*/  UMOV UR7, 0x3ec71dee ;  /* 0x3ec71dee00077882 */ /* 0x000fcc0000000000 */
[----:B------:R-:W-:Y:S01]  /*0e30*/  DFMA R14, R12, R14, UR6 ;  /* 0x000000060c0e7e2b */ /* 0x000fe2000800000e */
        /* <DEDUP_REMOVED lines=20> */
[----:B------:R-:W-:-:S08]  /*0f80*/  DFMA R14, R12, R14, UR6 ;  /* 0x000000060c0e7e2b */ /* 0x000fd0000800000e */
[----:B------:R-:W-:-:S08]  /*0f90*/  DFMA R14, R12, R14, 1 ;  /* 0x3ff000000c0e742b */ /* 0x000fd0000000000e */
[----:B------:R-:W-:-:S10]  /*0fa0*/  DFMA R14, R12, R14, 1 ;  /* 0x3ff000000c0e742b */ /* 0x000fd4000000000e */
[----:B------:R-:W-:Y:S01]  /*0fb0*/  IMAD R13, R8, 0x100000, R15 ;  /* 0x00100000080d7824 */ /* 0x000fe200078e020f */
[----:B------:R-:W-:Y:S01]  /*0fc0*/  MOV R12, R14 ;  /* 0x0000000e000c7202 */ /* 0x000fe20000000f00 */
[----:B------:R-:W-:Y:S06]  /*0fd0*/  @!P0 BRA `(.L_x_12) ;  /* 0x0000000000348947 */ /* 0x000fec0003800000 */
[----:B------:R-:W-:Y:S01]  /*0fe0*/  FSETP.GEU.AND P1, PT, |R7|, 4.2275390625, PT ;  /* 0x408748000700780b */ /* 0x000fe20003f2e200 */
[C---:B------:R-:W-:Y:S02]  /*0ff0*/  DADD R12, R6.reuse, +INF ;  /* 0x7ff00000060c7429 */ /* 0x040fe40000000000 */
[----:B------:R-:W-:-:S08]  /*1000*/  DSETP.GEU.AND P0, PT, R6, RZ, PT ;  /* 0x000000ff0600722a */ /* 0x000fd00003f0e000 */
[----:B------:R-:W-:Y:S02]  /*1010*/  FSEL R12, R12, RZ, P0 ;  /* 0x000000ff0c0c7208 */ /* 0x000fe40000000000 */
[----:B------:R-:W-:Y:S01]  /*1020*/  @!P1 LEA.HI R4, R8, R8, RZ, 0x1 ;  /* 0x0000000808049211 */ /* 0x000fe200078f08ff */
[----:B------:R-:W-:Y:S01]  /*1030*/  @!P1 IMAD.MOV.U32 R6, RZ, RZ, R14 ;  /* 0x000000ffff069224 */ /* 0x000fe200078e000e */
[----:B------:R-:W-:Y:S02]  /*1040*/  FSEL R13, R13, RZ, P0 ;  /* 0x000000ff0d0d7208 */ /* 0x000fe40000000000 */
[----:B------:R-:W-:-:S05]  /*1050*/  @!P1 SHF.R.S32.HI R7, RZ, 0x1, R4 ;  /* 0x00000001ff079819 */ /* 0x000fca0000011404 */
[----:B------:R-:W-:Y:S02]  /*1060*/  @!P1 IMAD.IADD R8, R8, 0x1, -R7 ;  /* 0x0000000108089824 */ /* 0x000fe400078e0a07 */
[----:B------:R-:W-:-:S03]  /*1070*/  @!P1 IMAD R7, R7, 0x100000, R15 ;  /* 0x0010000007079824 */ /* 0x000fc600078e020f */
[----:B------:R-:W-:Y:S01]  /*1080*/  @!P1 LEA R9, R8, 0x3ff00000, 0x14 ;  /* 0x3ff0000008099811 */ /* 0x000fe200078ea0ff */
[----:B------:R-:W-:-:S06]  /*1090*/  @!P1 IMAD.MOV.U32 R8, RZ, RZ, RZ ;  /* 0x000000ffff089224 */ /* 0x000fcc00078e00ff */
[----:B------:R-:W-:-:S11]  /*10a0*/  @!P1 DMUL R12, R6, R8 ;  /* 0x00000008060c9228 */ /* 0x000fd60000000000 */
.L_x_12:
[----:B------:R-:W-:Y:S05]  /*10b0*/  BSYNC.RECONVERGENT B0 ;  /* 0x0000000000007941 */ /* 0x000fea0003800200 */
.L_x_11:
[----:B------:R-:W-:Y:S01]  /*10c0*/  DADD R10, R12, R10 ;  /* 0x000000000c0a7229 */ /* 0x000fe2000000000a */
[----:B------:R-:W-:Y:S01]  /*10d0*/  VIADD R5, R5, 0x1 ;  /* 0x0000000105057836 */ /* 0x000fe20000000000 */
[----:B------:R-:W-:Y:S09]  /*10e0*/  BRA.U UP0, `(.L_x_13) ;  /* 0xfffffff900f47547 */ /* 0x000ff2000b83ffff */
.L_x_0:
[----:B------:R-:W0:Y:S02]  /*10f0*/  LDC.64 R2, c[0x0][0x388] ;  /* 0x0000e200ff027b82 */ /* 0x000e240000000a00 */
[----:B0-----:R-:W-:-:S05]  /*1100*/  IMAD.WIDE R2, R0, 0x8, R2 ;  /* 0x0000000800027825 */ /* 0x001fca00078e0202 */
[----:B------:R-:W-:Y:S01]  /*1110*/  STG.E.64 desc[UR10][R2.64], R10 ;  /* 0x0000000a02007986 */ /* 0x000fe2000c101b0a */
[----:B------:R-:W-:Y:S05]  /*1120*/  EXIT ;  /* 0x000000000000794d */ /* 0x000fea0003800000 */
.L_x_14:
[----:B------:R-:W-:-:S00]  /*1130*/  BRA `(.L_x_14) ;  /* 0xfffffffc00fc7947 */ /* 0x000fc0000383ffff */
[----:B------:R-:W-:-:S00]  /*1140*/  NOP ;  /* 0x0000000000007918 */ /* 0x000fc00000000000 */
        /* <DEDUP_REMOVED lines=11> */
.L_x_15:


//--------------------- .nv.shared.reserved.0     --------------------------
	.section	.nv.shared.reserved.0,"aw",@nobits
	.weak		__nv_reservedSMEM_offset_0_alias
	.size		__nv_reservedSMEM_offset_0_alias, 0, 64
	.other		__nv_reservedSMEM_offset_0_alias,@"STO_CUDA_RESERVED_SHARED STV_DEFAULT"
__nv_reservedSMEM_offset_0_alias:
	.zero		0
	.zero		64


//--------------------- .nv.constant0._Z8row_sumsPKdPdii --------------------------
	.section	.nv.constant0._Z8row_sumsPKdPdii,"a",@progbits
	.sectionflags	@""
	.align	4
.nv.constant0._Z8row_sumsPKdPdii:
	.zero		920


//--------------------- SYMBOLS --------------------------

	.type		.nv.reservedSmem.offset0,@object
	.size		.nv.reservedSmem.offset0,0x4
